//
// Generated by NVIDIA NVVM Compiler
//
// Compiler Build ID: CL-36424714
// Cuda compilation tools, release 13.0, V13.0.88
// Based on NVVM 20.0.0
//

.version 9.0
.target sm_100
.address_size 64

	// .globl	_Z29betweenness_centrality_kerneliPiS_S_S_PfS0_S_
// _ZZ29betweenness_centrality_kerneliPiS_S_S_PfS0_S_E8position has been demoted
// _ZZ29betweenness_centrality_kerneliPiS_S_S_PfS0_S_E1s has been demoted
// _ZZ29betweenness_centrality_kerneliPiS_S_S_PfS0_S_E13current_depth has been demoted
// _ZZ29betweenness_centrality_kerneliPiS_S_S_PfS0_S_E4done has been demoted

.visible .entry _Z29betweenness_centrality_kerneliPiS_S_S_PfS0_S_(
	.param .u32 _Z29betweenness_centrality_kerneliPiS_S_S_PfS0_S__param_0,
	.param .u64 .ptr .align 1 _Z29betweenness_centrality_kerneliPiS_S_S_PfS0_S__param_1,
	.param .u64 .ptr .align 1 _Z29betweenness_centrality_kerneliPiS_S_S_PfS0_S__param_2,
	.param .u64 .ptr .align 1 _Z29betweenness_centrality_kerneliPiS_S_S_PfS0_S__param_3,
	.param .u64 .ptr .align 1 _Z29betweenness_centrality_kerneliPiS_S_S_PfS0_S__param_4,
	.param .u64 .ptr .align 1 _Z29betweenness_centrality_kerneliPiS_S_S_PfS0_S__param_5,
	.param .u64 .ptr .align 1 _Z29betweenness_centrality_kerneliPiS_S_S_PfS0_S__param_6,
	.param .u64 .ptr .align 1 _Z29betweenness_centrality_kerneliPiS_S_S_PfS0_S__param_7
)
{
	.reg .pred 	%p<28>;
	.reg .b16 	%rs<6>;
	.reg .b32 	%r<70>;
	.reg .b32 	%f<11>;
	.reg .b64 	%rd<58>;
	// demoted variable
	.shared .align 4 .u32 _ZZ29betweenness_centrality_kerneliPiS_S_S_PfS0_S_E8position;
	// demoted variable
	.shared .align 4 .u32 _ZZ29betweenness_centrality_kerneliPiS_S_S_PfS0_S_E1s;
	// demoted variable
	.shared .align 4 .u32 _ZZ29betweenness_centrality_kerneliPiS_S_S_PfS0_S_E13current_depth;
	// demoted variable
	.shared .align 1 .u8 _ZZ29betweenness_centrality_kerneliPiS_S_S_PfS0_S_E4done;
	ld.param.u32 	%r34, [_Z29betweenness_centrality_kerneliPiS_S_S_PfS0_S__param_0];
	ld.param.u64 	%rd16, [_Z29betweenness_centrality_kerneliPiS_S_S_PfS0_S__param_1];
	ld.param.u64 	%rd17, [_Z29betweenness_centrality_kerneliPiS_S_S_PfS0_S__param_2];
	ld.param.u64 	%rd18, [_Z29betweenness_centrality_kerneliPiS_S_S_PfS0_S__param_3];
	ld.param.u64 	%rd19, [_Z29betweenness_centrality_kerneliPiS_S_S_PfS0_S__param_4];
	ld.param.u64 	%rd20, [_Z29betweenness_centrality_kerneliPiS_S_S_PfS0_S__param_5];
	ld.param.u64 	%rd15, [_Z29betweenness_centrality_kerneliPiS_S_S_PfS0_S__param_6];
	ld.param.u64 	%rd21, [_Z29betweenness_centrality_kerneliPiS_S_S_PfS0_S__param_7];
	cvta.to.global.u64 	%rd1, %rd19;
	cvta.to.global.u64 	%rd2, %rd18;
	cvta.to.global.u64 	%rd3, %rd16;
	cvta.to.global.u64 	%rd4, %rd20;
	cvta.to.global.u64 	%rd5, %rd17;
	cvta.to.global.u64 	%rd6, %rd21;
	mov.u32 	%r1, %tid.x;
	setp.ne.s32 	%p2, %r1, 0;
	@%p2 bra 	$L__BB0_2;
	mov.b32 	%r35, 0;
	st.shared.u32 	[_ZZ29betweenness_centrality_kerneliPiS_S_S_PfS0_S_E1s], %r35;
$L__BB0_2:
	bar.sync 	0;
	ld.shared.u32 	%r36, [_ZZ29betweenness_centrality_kerneliPiS_S_S_PfS0_S_E1s];
	setp.ge.s32 	%p3, %r36, %r34;
	@%p3 bra 	$L__BB0_39;
	setp.eq.s32 	%p4, %r1, 0;
	mov.u32 	%r2, %ntid.x;
	setp.gt.s32 	%p5, %r34, 0;
	and.pred  	%p1, %p4, %p5;
	cvta.to.global.u64 	%rd7, %rd15;
	not.pred 	%p20, %p1;
$L__BB0_4:
	setp.ge.s32 	%p6, %r1, %r34;
	bar.sync 	0;
	@%p6 bra 	$L__BB0_10;
	ld.shared.u32 	%r3, [_ZZ29betweenness_centrality_kerneliPiS_S_S_PfS0_S_E1s];
	mul.wide.s32 	%rd22, %r3, 4;
	add.s64 	%rd8, %rd2, %rd22;
	add.s64 	%rd9, %rd1, %rd22;
	mov.u32 	%r59, %r1;
$L__BB0_6:
	setp.ne.s32 	%p7, %r59, %r3;
	@%p7 bra 	$L__BB0_8;
	mov.b32 	%r39, 0;
	st.global.u32 	[%rd8], %r39;
	mov.b32 	%r40, 1;
	st.global.u32 	[%rd9], %r40;
	bra.uni 	$L__BB0_9;
$L__BB0_8:
	mul.wide.s32 	%rd23, %r59, 4;
	add.s64 	%rd24, %rd2, %rd23;
	mov.b32 	%r37, 2147483647;
	st.global.u32 	[%rd24], %r37;
	add.s64 	%rd25, %rd1, %rd23;
	mov.b32 	%r38, 0;
	st.global.u32 	[%rd25], %r38;
$L__BB0_9:
	mul.wide.s32 	%rd26, %r59, 4;
	add.s64 	%rd27, %rd4, %rd26;
	mov.b32 	%r41, 0;
	st.global.u32 	[%rd27], %r41;
	add.s32 	%r59, %r59, %r2;
	setp.lt.s32 	%p8, %r59, %r34;
	@%p8 bra 	$L__BB0_6;
$L__BB0_10:
	setp.ne.s32 	%p9, %r1, 0;
	bar.sync 	0;
	@%p9 bra 	$L__BB0_12;
	mov.b16 	%rs1, 0;
	st.shared.u8 	[_ZZ29betweenness_centrality_kerneliPiS_S_S_PfS0_S_E4done], %rs1;
	mov.b32 	%r42, 0;
	st.shared.u32 	[_ZZ29betweenness_centrality_kerneliPiS_S_S_PfS0_S_E13current_depth], %r42;
	st.shared.u32 	[_ZZ29betweenness_centrality_kerneliPiS_S_S_PfS0_S_E8position], %r42;
$L__BB0_12:
	bar.sync 	0;
	ld.shared.u8 	%rs2, [_ZZ29betweenness_centrality_kerneliPiS_S_S_PfS0_S_E4done];
	setp.ne.s16 	%p10, %rs2, 0;
	@%p10 bra 	$L__BB0_27;
$L__BB0_13:
	setp.ge.s32 	%p11, %r1, %r34;
	bar.sync 	0;
	mov.b16 	%rs3, 1;
	st.shared.u8 	[_ZZ29betweenness_centrality_kerneliPiS_S_S_PfS0_S_E4done], %rs3;
	bar.sync 	0;
	@%p11 bra 	$L__BB0_24;
	ld.shared.u32 	%r6, [_ZZ29betweenness_centrality_kerneliPiS_S_S_PfS0_S_E13current_depth];
	mov.u32 	%r60, %r1;
$L__BB0_15:
	mul.wide.s32 	%rd28, %r60, 4;
	add.s64 	%rd10, %rd2, %rd28;
	ld.global.u32 	%r43, [%rd10];
	setp.ne.s32 	%p12, %r43, %r6;
	@%p12 bra 	$L__BB0_23;
	atom.shared.add.u32 	%r44, [_ZZ29betweenness_centrality_kerneliPiS_S_S_PfS0_S_E8position], 1;
	mul.wide.s32 	%rd29, %r44, 4;
	add.s64 	%rd30, %rd6, %rd29;
	st.global.u32 	[%rd30], %r60;
	add.s64 	%rd11, %rd5, %rd28;
	ld.global.u32 	%r61, [%rd11];
	ld.global.u32 	%r45, [%rd11+4];
	setp.ge.s32 	%p13, %r61, %r45;
	@%p13 bra 	$L__BB0_23;
	add.s64 	%rd12, %rd1, %rd28;
$L__BB0_18:
	mul.wide.s32 	%rd33, %r61, 4;
	add.s64 	%rd34, %rd3, %rd33;
	ld.global.u32 	%r10, [%rd34];
	mul.wide.s32 	%rd35, %r10, 4;
	add.s64 	%rd13, %rd2, %rd35;
	ld.global.u32 	%r63, [%rd13];
	setp.ne.s32 	%p14, %r63, 2147483647;
	ld.global.u32 	%r62, [%rd10];
	@%p14 bra 	$L__BB0_20;
	add.s32 	%r63, %r62, 1;
	st.global.u32 	[%rd13], %r63;
	mov.b16 	%rs4, 0;
	st.shared.u8 	[_ZZ29betweenness_centrality_kerneliPiS_S_S_PfS0_S_E4done], %rs4;
	ld.global.u32 	%r62, [%rd10];
$L__BB0_20:
	add.s32 	%r46, %r62, 1;
	setp.ne.s32 	%p15, %r63, %r46;
	@%p15 bra 	$L__BB0_22;
	add.s64 	%rd37, %rd1, %rd35;
	ld.global.u32 	%r47, [%rd12];
	atom.global.add.u32 	%r48, [%rd37], %r47;
$L__BB0_22:
	add.s32 	%r61, %r61, 1;
	ld.global.u32 	%r49, [%rd11+4];
	setp.lt.s32 	%p16, %r61, %r49;
	@%p16 bra 	$L__BB0_18;
$L__BB0_23:
	add.s32 	%r60, %r60, %r2;
	setp.lt.s32 	%p17, %r60, %r34;
	@%p17 bra 	$L__BB0_15;
$L__BB0_24:
	setp.ne.s32 	%p18, %r1, 0;
	bar.sync 	0;
	@%p18 bra 	$L__BB0_26;
	ld.shared.u32 	%r50, [_ZZ29betweenness_centrality_kerneliPiS_S_S_PfS0_S_E13current_depth];
	add.s32 	%r51, %r50, 1;
	st.shared.u32 	[_ZZ29betweenness_centrality_kerneliPiS_S_S_PfS0_S_E13current_depth], %r51;
$L__BB0_26:
	ld.shared.u8 	%rs5, [_ZZ29betweenness_centrality_kerneliPiS_S_S_PfS0_S_E4done];
	setp.eq.s16 	%p19, %rs5, 0;
	@%p19 bra 	$L__BB0_13;
$L__BB0_27:
	bar.sync 	0;
	@%p20 bra 	$L__BB0_36;
	ld.shared.u32 	%r19, [_ZZ29betweenness_centrality_kerneliPiS_S_S_PfS0_S_E1s];
	mov.u32 	%r64, %r34;
$L__BB0_29:
	add.s32 	%r21, %r64, -1;
	mul.wide.u32 	%rd38, %r21, 4;
	add.s64 	%rd14, %rd6, %rd38;
	ld.global.u32 	%r67, [%rd14];
	mul.wide.s32 	%rd39, %r67, 4;
	add.s64 	%rd40, %rd5, %rd39;
	ld.global.u32 	%r66, [%rd40];
	ld.global.u32 	%r52, [%rd40+4];
	setp.ge.s32 	%p21, %r66, %r52;
	@%p21 bra 	$L__BB0_33;
$L__BB0_30:
	mul.wide.s32 	%rd41, %r66, 4;
	add.s64 	%rd42, %rd3, %rd41;
	ld.global.u32 	%r26, [%rd42];
	mul.wide.s32 	%rd43, %r26, 4;
	add.s64 	%rd44, %rd2, %rd43;
	ld.global.u32 	%r53, [%rd44];
	mul.wide.s32 	%rd45, %r67, 4;
	add.s64 	%rd46, %rd2, %rd45;
	ld.global.u32 	%r54, [%rd46];
	add.s32 	%r55, %r54, -1;
	setp.ne.s32 	%p22, %r53, %r55;
	@%p22 bra 	$L__BB0_32;
	add.s64 	%rd48, %rd1, %rd43;
	ld.global.u32 	%r56, [%rd48];
	cvt.rn.f32.s32 	%f1, %r56;
	mul.wide.s32 	%rd49, %r67, 4;
	add.s64 	%rd50, %rd1, %rd49;
	ld.global.u32 	%r57, [%rd50];
	cvt.rn.f32.s32 	%f2, %r57;
	div.rn.f32 	%f3, %f1, %f2;
	add.s64 	%rd51, %rd4, %rd49;
	ld.global.f32 	%f4, [%rd51];
	add.f32 	%f5, %f4, 0f3F800000;
	add.s64 	%rd52, %rd4, %rd43;
	ld.global.f32 	%f6, [%rd52];
	fma.rn.f32 	%f7, %f3, %f5, %f6;
	st.global.f32 	[%rd52], %f7;
	ld.global.u32 	%r67, [%rd14];
$L__BB0_32:
	add.s32 	%r66, %r66, 1;
	mul.wide.s32 	%rd53, %r67, 4;
	add.s64 	%rd54, %rd5, %rd53;
	ld.global.u32 	%r58, [%rd54+4];
	setp.lt.s32 	%p23, %r66, %r58;
	@%p23 bra 	$L__BB0_30;
$L__BB0_33:
	setp.eq.s32 	%p24, %r67, %r19;
	@%p24 bra 	$L__BB0_35;
	mul.wide.s32 	%rd55, %r67, 4;
	add.s64 	%rd56, %rd4, %rd55;
	ld.global.f32 	%f8, [%rd56];
	add.s64 	%rd57, %rd7, %rd55;
	ld.global.f32 	%f9, [%rd57];
	add.f32 	%f10, %f8, %f9;
	st.global.f32 	[%rd57], %f10;
$L__BB0_35:
	setp.gt.s32 	%p25, %r64, 1;
	mov.u32 	%r64, %r21;
	@%p25 bra 	$L__BB0_29;
$L__BB0_36:
	setp.ne.s32 	%p26, %r1, 0;
	bar.sync 	0;
	ld.shared.u32 	%r69, [_ZZ29betweenness_centrality_kerneliPiS_S_S_PfS0_S_E1s];
	@%p26 bra 	$L__BB0_38;
	add.s32 	%r69, %r69, 1;
	st.shared.u32 	[_ZZ29betweenness_centrality_kerneliPiS_S_S_PfS0_S_E1s], %r69;
$L__BB0_38:
	setp.lt.s32 	%p27, %r69, %r34;
	@%p27 bra 	$L__BB0_4;
$L__BB0_39:
	ret;

}


// ===== COMPILED SASS (sm_100) =====

	.target	sm_100

	.elftype	@"ET_EXEC"


//--------------------- .note.nv.tkinfo           --------------------------
	.section	.note.nv.tkinfo,"",@"SHT_NOTE"
	.sectionflags	@"SHF_NOTE_NV_TKINFO"
	.tkinfo
        /*0018*/ 	.word	0x00000002
        /*0030*/ 	.string	""
        /*0030*/ 	.string	"ptxas"
        /*0030*/ 	.string	"Cuda compilation tools, release 13.0, V13.0.88"
        /*0030*/ 	.string	"Build cuda_13.0.r13.0/compiler.36424714_0"
        /*0030*/ 	.string	"-arch sm_100 -m 64 "



//--------------------- .note.nv.cuinfo           --------------------------
	.section	.note.nv.cuinfo,"",@"SHT_NOTE"
	.sectionflags	@"SHF_NOTE_NV_CUINFO"
        /*0018*/ 	.short	0x0002
        /*001a*/ 	.short	0x0064
        /*001c*/ 	.short	0x0082
	.zero		2


//--------------------- .nv.info                  --------------------------
	.section	.nv.info,"",@"SHT_CUDA_INFO"
	.align	4


	//----- nvinfo : EIATTR_REGCOUNT
	.align		4
        /*0000*/ 	.byte	0x04, 0x2f
        /*0002*/ 	.short	(.L_1 - .L_0)
	.align		4
.L_0:
        /*0004*/ 	.word	index@(_Z29betweenness_centrality_kerneliPiS_S_S_PfS0_S_)
        /*0008*/ 	.word	0x00000020


	//----- nvinfo : EIATTR_FRAME_SIZE
	.align		4
.L_1:
        /*000c*/ 	.byte	0x04, 0x11
        /*000e*/ 	.short	(.L_3 - .L_2)
	.align		4
.L_2:
        /*0010*/ 	.word	index@($__internal_0_$__cuda_sm3x_div_rn_noftz_f32_slowpath)
        /*0014*/ 	.word	0x00000000


	//----- nvinfo : EIATTR_FRAME_SIZE
	.align		4
.L_3:
        /*0018*/ 	.byte	0x04, 0x11
        /*001a*/ 	.short	(.L_5 - .L_4)
	.align		4
.L_4:
        /*001c*/ 	.word	index@(_Z29betweenness_centrality_kerneliPiS_S_S_PfS0_S_)
        /*0020*/ 	.word	0x00000000


	//----- nvinfo : EIATTR_MIN_STACK_SIZE
	.align		4
.L_5:
        /*0024*/ 	.byte	0x04, 0x12
        /*0026*/ 	.short	(.L_7 - .L_6)
	.align		4
.L_6:
        /*0028*/ 	.word	index@(_Z29betweenness_centrality_kerneliPiS_S_S_PfS0_S_)
        /*002c*/ 	.word	0x00000000
.L_7:


//--------------------- .nv.compat                --------------------------
	.section	.nv.compat,"",@"SHT_CUDA_COMPAT_INFO"
	.align	4
        /*0000*/ 	.byte	0x02, 0x09, 0x00, 0x00, 0x02, 0x02, 0x01, 0x00, 0x02, 0x05, 0x05, 0x00, 0x03, 0x07, 0x01, 0x01
        /*0010*/ 	.byte	0x02, 0x03, 0x00, 0x00, 0x02, 0x06, 0x01, 0x00, 0x04, 0x0b, 0x08, 0x00, 0x01, 0x00, 0x00, 0x00
        /*0020*/ 	.byte	0x00, 0x00, 0x00, 0x00


//--------------------- .nv.info._Z29betweenness_centrality_kerneliPiS_S_S_PfS0_S_ --------------------------
	.section	.nv.info._Z29betweenness_centrality_kerneliPiS_S_S_PfS0_S_,"",@"SHT_CUDA_INFO"
	.sectionflags	@""
	.align	4


	//----- nvinfo : EIATTR_CUDA_API_VERSION
	.align		4
        /*0000*/ 	.byte	0x04, 0x37
        /*0002*/ 	.short	(.L_9 - .L_8)
.L_8:
        /*0004*/ 	.word	0x00000082


	//----- nvinfo : EIATTR_KPARAM_INFO
	.align		4
.L_9:
        /*0008*/ 	.byte	0x04, 0x17
        /*000a*/ 	.short	(.L_11 - .L_10)
.L_10:
        /*000c*/ 	.word	0x00000000
        /*0010*/ 	.short	0x0007
        /*0012*/ 	.short	0x0038
        /*0014*/ 	.byte	0x00, 0xf5, 0x21, 0x00


	//----- nvinfo : EIATTR_KPARAM_INFO
	.align		4
.L_11:
        /*0018*/ 	.byte	0x04, 0x17
        /*001a*/ 	.short	(.L_13 - .L_12)
.L_12:
        /*001c*/ 	.word	0x00000000
        /*0020*/ 	.short	0x0006
        /*0022*/ 	.short	0x0030
        /*0024*/ 	.byte	0x00, 0xf5, 0x21, 0x00


	//----- nvinfo : EIATTR_KPARAM_INFO
	.align		4
.L_13:
        /*0028*/ 	.byte	0x04, 0x17
        /*002a*/ 	.short	(.L_15 - .L_14)
.L_14:
        /*002c*/ 	.word	0x00000000
        /*0030*/ 	.short	0x0005
        /*0032*/ 	.short	0x0028
        /*0034*/ 	.byte	0x00, 0xf5, 0x21, 0x00


	//----- nvinfo : EIATTR_KPARAM_INFO
	.align		4
.L_15:
        /*0038*/ 	.byte	0x04, 0x17
        /*003a*/ 	.short	(.L_17 - .L_16)
.L_16:
        /*003c*/ 	.word	0x00000000
        /*0040*/ 	.short	0x0004
        /*0042*/ 	.short	0x0020
        /*0044*/ 	.byte	0x00, 0xf5, 0x21, 0x00


	//----- nvinfo : EIATTR_KPARAM_INFO
	.align		4
.L_17:
        /*0048*/ 	.byte	0x04, 0x17
        /*004a*/ 	.short	(.L_19 - .L_18)
.L_18:
        /*004c*/ 	.word	0x00000000
        /*0050*/ 	.short	0x0003
        /*0052*/ 	.short	0x0018
        /*0054*/ 	.byte	0x00, 0xf5, 0x21, 0x00


	//----- nvinfo : EIATTR_KPARAM_INFO
	.align		4
.L_19:
        /*0058*/ 	.byte	0x04, 0x17
        /*005a*/ 	.short	(.L_21 - .L_20)
.L_20:
        /*005c*/ 	.word	0x00000000
        /*0060*/ 	.short	0x0002
        /*0062*/ 	.short	0x0010
        /*0064*/ 	.byte	0x00, 0xf5, 0x21, 0x00


	//----- nvinfo : EIATTR_KPARAM_INFO
	.align		4
.L_21:
        /*0068*/ 	.byte	0x04, 0x17
        /*006a*/ 	.short	(.L_23 - .L_22)
.L_22:
        /*006c*/ 	.word	0x00000000
        /*0070*/ 	.short	0x0001
        /*0072*/ 	.short	0x0008
        /*0074*/ 	.byte	0x00, 0xf5, 0x21, 0x00


	//----- nvinfo : EIATTR_KPARAM_INFO
	.align		4
.L_23:
        /*0078*/ 	.byte	0x04, 0x17
        /*007a*/ 	.short	(.L_25 - .L_24)
.L_24:
        /*007c*/ 	.word	0x00000000
        /*0080*/ 	.short	0x0000
        /*0082*/ 	.short	0x0000
        /*0084*/ 	.byte	0x00, 0xf0, 0x11, 0x00


	//----- nvinfo : EIATTR_SPARSE_MMA_MASK
	.align		4
.L_25:
        /*0088*/ 	.byte	0x03, 0x50
        /*008a*/ 	.short	0x0000


	//----- nvinfo : EIATTR_MAXREG_COUNT
	.align		4
        /*008c*/ 	.byte	0x03, 0x1b
        /*008e*/ 	.short	0x00ff


	//----- nvinfo : EIATTR_NUM_BARRIERS
	.align		4
        /*0090*/ 	.byte	0x02, 0x4c
        /*0092*/ 	.byte	0x01
	.zero		1


	//----- nvinfo : EIATTR_MERCURY_ISA_VERSION
	.align		4
        /*0094*/ 	.byte	0x03, 0x5f
        /*0096*/ 	.short	0x0101


	//----- nvinfo : EIATTR_INT_WARP_WIDE_INSTR_OFFSETS
	.align		4
        /*0098*/ 	.byte	0x04, 0x31
        /*009a*/ 	.short	(.L_27 - .L_26)


	//   ....[0]....
.L_26:
        /*009c*/ 	.word	0x00000540


	//   ....[1]....
        /*00a0*/ 	.word	0x00000610


	//----- nvinfo : EIATTR_VRC_CTA_INIT_COUNT
	.align		4
.L_27:
        /*00a4*/ 	.byte	0x02, 0x4a
	.zero		1
	.zero		1


	//----- nvinfo : EIATTR_EXIT_INSTR_OFFSETS
	.align		4
        /*00a8*/ 	.byte	0x04, 0x1c
        /*00aa*/ 	.short	(.L_29 - .L_28)


	//   ....[0]....
.L_28:
        /*00ac*/ 	.word	0x000000b0


	//   ....[1]....
        /*00b0*/ 	.word	0x00000f40


	//----- nvinfo : EIATTR_CRS_STACK_SIZE
	.align		4
.L_29:
        /*00b4*/ 	.byte	0x04, 0x1e
        /*00b6*/ 	.short	(.L_31 - .L_30)
.L_30:
        /*00b8*/ 	.word	0x00000000


	//----- nvinfo : EIATTR_CBANK_PARAM_SIZE
	.align		4
.L_31:
        /*00bc*/ 	.byte	0x03, 0x19
        /*00be*/ 	.short	0x0040


	//----- nvinfo : EIATTR_PARAM_CBANK
	.align		4
        /*00c0*/ 	.byte	0x04, 0x0a
        /*00c2*/ 	.short	(.L_33 - .L_32)
	.align		4
.L_32:
        /*00c4*/ 	.word	index@(.nv.constant0._Z29betweenness_centrality_kerneliPiS_S_S_PfS0_S_)
        /*00c8*/ 	.short	0x0380
        /*00ca*/ 	.short	0x0040


	//----- nvinfo : EIATTR_SW_WAR
	.align		4
.L_33:
        /*00cc*/ 	.byte	0x04, 0x36
        /*00ce*/ 	.short	(.L_35 - .L_34)
.L_34:
        /*00d0*/ 	.word	0x00000008
.L_35:


//--------------------- .nv.callgraph             --------------------------
	.section	.nv.callgraph,"",@"SHT_CUDA_CALLGRAPH"
	.align	4
	.sectionentsize	8
	.align		4
        /*0000*/ 	.word	0x00000000
	.align		4
        /*0004*/ 	.word	0xffffffff
	.align		4
        /*0008*/ 	.word	0x00000000
	.align		4
        /*000c*/ 	.word	0xfffffffe
	.align		4
        /*0010*/ 	.word	0x00000000
	.align		4
        /*0014*/ 	.word	0xfffffffd
	.align		4
        /*0018*/ 	.word	0x00000000
	.align		4
        /*001c*/ 	.word	0xfffffffc


//--------------------- .text._Z29betweenness_centrality_kerneliPiS_S_S_PfS0_S_ --------------------------
	.section	.text._Z29betweenness_centrality_kerneliPiS_S_S_PfS0_S_,"ax",@progbits
	.align	128
        .global         _Z29betweenness_centrality_kerneliPiS_S_S_PfS0_S_
        .type           _Z29betweenness_centrality_kerneliPiS_S_S_PfS0_S_,@function
        .size           _Z29betweenness_centrality_kerneliPiS_S_S_PfS0_S_,(.L_x_36 - _Z29betweenness_centrality_kerneliPiS_S_S_PfS0_S_)
        .other          _Z29betweenness_centrality_kerneliPiS_S_S_PfS0_S_,@"STO_CUDA_ENTRY STV_DEFAULT"
_Z29betweenness_centrality_kerneliPiS_S_S_PfS0_S_:
.text._Z29betweenness_centrality_kerneliPiS_S_S_PfS0_S_:
[----:B------:R-:W-:Y:S01]  /*0000*/  LDC R1, c[0x0][0x37c] ;  /* 0x0000df00ff017b82 */ /* 0x000fe20000000800 */
[----:B------:R-:W0:Y:S07]  /*0010*/  S2R R2, SR_TID.X ;  /* 0x0000000000027919 */ /* 0x000e2e0000002100 */
[----:B------:R-:W1:Y:S01]  /*0020*/  S2UR UR5, SR_CgaCtaId ;  /* 0x00000000000579c3 */ /* 0x000e620000008800 */
[----:B------:R-:W-:Y:S02]  /*0030*/  UMOV UR4, 0x400 ;  /* 0x0000040000047882 */ /* 0x000fe40000000000 */
[----:B-1----:R-:W-:Y:S01]  /*0040*/  ULEA UR4, UR5, UR4, 0x18 ;  /* 0x0000000405047291 */ /* 0x002fe2000f8ec0ff */
[----:B0-----:R-:W-:-:S13]  /*0050*/  ISETP.NE.AND P0, PT, R2, RZ, PT ;  /* 0x000000ff0200720c */ /* 0x001fda0003f05270 */
[----:B------:R-:W-:Y:S01]  /*0060*/  @!P0 STS [UR4+0x4], RZ ;  /* 0x000004ffff008988 */ /* 0x000fe20008000804 */
[----:B------:R-:W-:Y:S06]  /*0070*/  BAR.SYNC.DEFER_BLOCKING 0x0 ;  /* 0x0000000000007b1d */ /* 0x000fec0000010000 */
[----:B------:R-:W0:Y:S01]  /*0080*/  LDS R0, [UR4+0x4] ;  /* 0x00000404ff007984 */ /* 0x000e220008000800 */
[----:B------:R-:W0:Y:S02]  /*0090*/  LDCU UR4, c[0x0][0x380] ;  /* 0x00007000ff0477ac */ /* 0x000e240008000800 */
[----:B0-----:R-:W-:-:S13]  /*00a0*/  ISETP.GE.AND P0, PT, R0, UR4, PT ;  /* 0x0000000400007c0c */ /* 0x001fda000bf06270 */
[----:B------:R-:W-:Y:S05]  /*00b0*/  @P0 EXIT ;  /* 0x000000000000094d */ /* 0x000fea0003800000 */
[----:B------:R-:W-:Y:S01]  /*00c0*/  ISETP.LT.AND P0, PT, RZ, UR4, PT ;  /* 0x00000004ff007c0c */ /* 0x000fe2000bf01270 */
[----:B------:R-:W0:Y:S03]  /*00d0*/  LDCU UR7, c[0x0][0x360] ;  /* 0x00006c00ff0777ac */ /* 0x000e260008000800 */
[----:B------:R-:W-:Y:S01]  /*00e0*/  ISETP.EQ.AND P0, PT, R2, RZ, P0 ;  /* 0x000000ff0200720c */ /* 0x000fe20000702270 */
[----:B------:R-:W1:-:S12]  /*00f0*/  LDCU.64 UR8, c[0x0][0x358] ;  /* 0x00006b00ff0877ac */ /* 0x000e580008000a00 */
.L_x_23:
[----:B--2---:R-:W2:Y:S02]  /*0100*/  LDCU UR4, c[0x0][0x380] ;  /* 0x00007000ff0477ac */ /* 0x004ea40008000800 */
[----:B--2---:R-:W-:Y:S01]  /*0110*/  ISETP.GE.AND P1, PT, R2, UR4, PT ;  /* 0x0000000402007c0c */ /* 0x004fe2000bf26270 */
[----:B------:R-:W-:Y:S05]  /*0120*/  WARPSYNC.ALL ;  /* 0x0000000000007948 */ /* 0x000fea0003800000 */
[----:B------:R-:W-:Y:S01]  /*0130*/  BSSY.RECONVERGENT B0, `(.L_x_0) ;  /* 0x000001e000007945 */ /* 0x000fe20003800200 */
[----:B------:R-:W-:Y:S06]  /*0140*/  BAR.SYNC.DEFER_BLOCKING 0x0 ;  /* 0x0000000000007b1d */ /* 0x000fec0000010000 */
[----:B0-----:R-:W-:Y:S05]  /*0150*/  @P1 BRA `(.L_x_1) ;  /* 0x00000000006c1947 */ /* 0x001fea0003800000 */
[----:B------:R-:W2:Y:S01]  /*0160*/  S2UR UR5, SR_CgaCtaId ;  /* 0x00000000000579c3 */ /* 0x000ea20000008800 */
[----:B------:R-:W-:Y:S01]  /*0170*/  UMOV UR4, 0x400 ;  /* 0x0000040000047882 */ /* 0x000fe20000000000 */
[----:B------:R-:W-:-:S06]  /*0180*/  IMAD.MOV.U32 R17, RZ, RZ, R2 ;  /* 0x000000ffff117224 */ /* 0x000fcc00078e0002 */
[----:B------:R-:W3:Y:S08]  /*0190*/  LDC.64 R6, c[0x0][0x398] ;  /* 0x0000e600ff067b82 */ /* 0x000ef00000000a00 */
[----:B------:R-:W4:Y:S01]  /*01a0*/  LDC.64 R8, c[0x0][0x3a0] ;  /* 0x0000e800ff087b82 */ /* 0x000f220000000a00 */
[----:B--2---:R-:W-:-:S07]  /*01b0*/  ULEA UR4, UR5, UR4, 0x18 ;  /* 0x0000000405047291 */ /* 0x004fce000f8ec0ff */
[----:B------:R-:W2:Y:S02]  /*01c0*/  LDC R0, c[0x0][0x380] ;  /* 0x0000e000ff007b82 */ /* 0x000ea40000000800 */
[----:B------:R-:W3:Y:S06]  /*01d0*/  LDS R3, [UR4+0x4] ;  /* 0x00000404ff037984 */ /* 0x000eec0008000800 */
[----:B------:R-:W0:Y:S01]  /*01e0*/  LDC.64 R4, c[0x0][0x3a8] ;  /* 0x0000ea00ff047b82 */ /* 0x000e220000000a00 */
[----:B---3--:R-:W-:-:S04]  /*01f0*/  IMAD.WIDE R6, R3, 0x4, R6 ;  /* 0x0000000403067825 */ /* 0x008fc800078e0206 */
[----:B----4-:R-:W-:-:S07]  /*0200*/  IMAD.WIDE R8, R3, 0x4, R8 ;  /* 0x0000000403087825 */ /* 0x010fce00078e0208 */
.L_x_2:
[C---:B------:R-:W-:Y:S01]  /*0210*/  ISETP.NE.AND P1, PT, R17.reuse, R3, PT ;  /* 0x000000031100720c */ /* 0x040fe20003f25270 */
[----:B0-----:R-:W-:-:S12]  /*0220*/  IMAD.WIDE R14, R17, 0x4, R4 ;  /* 0x00000004110e7825 */ /* 0x001fd800078e0204 */
[----:B------:R-:W0:Y:S01]  /*0230*/  @P1 LDC.64 R10, c[0x0][0x398] ;  /* 0x0000e600ff0a1b82 */ /* 0x000e220000000a00 */
[----:B------:R-:W-:Y:S01]  /*0240*/  @!P1 IMAD.MOV.U32 R19, RZ, RZ, 0x1 ;  /* 0x00000001ff139424 */ /* 0x000fe200078e00ff */
[----:B-1----:R3:W-:Y:S01]  /*0250*/  @!P1 STG.E desc[UR8][R6.64], RZ ;  /* 0x000000ff06009986 */ /* 0x0027e2000c101908 */
[----:B------:R-:W-:-:S03]  /*0260*/  @P1 IMAD.MOV.U32 R21, RZ, RZ, 0x7fffffff ;  /* 0x7fffffffff151424 */ /* 0x000fc600078e00ff */
[----:B------:R3:W-:Y:S02]  /*0270*/  @!P1 STG.E desc[UR8][R8.64], R19 ;  /* 0x0000001308009986 */ /* 0x0007e4000c101908 */
[----:B------:R-:W1:Y:S01]  /*0280*/  @P1 LDC.64 R12, c[0x0][0x3a0] ;  /* 0x0000e800ff0c1b82 */ /* 0x000e620000000a00 */
[----:B0-----:R-:W-:-:S05]  /*0290*/  @P1 IMAD.WIDE R10, R17, 0x4, R10 ;  /* 0x00000004110a1825 */ /* 0x001fca00078e020a */
[----:B------:R3:W-:Y:S01]  /*02a0*/  @P1 STG.E desc[UR8][R10.64], R21 ;  /* 0x000000150a001986 */ /* 0x0007e2000c101908 */
[----:B-1----:R-:W-:-:S04]  /*02b0*/  @P1 IMAD.WIDE R12, R17, 0x4, R12 ;  /* 0x00000004110c1825 */ /* 0x002fc800078e020c */
[----:B------:R-:W-:Y:S01]  /*02c0*/  VIADD R17, R17, UR7 ;  /* 0x0000000711117c36 */ /* 0x000fe20008000000 */
[----:B------:R3:W-:Y:S04]  /*02d0*/  @P1 STG.E desc[UR8][R12.64], RZ ;  /* 0x000000ff0c001986 */ /* 0x0007e8000c101908 */
[----:B------:R3:W-:Y:S01]  /*02e0*/  STG.E desc[UR8][R14.64], RZ ;  /* 0x000000ff0e007986 */ /* 0x0007e2000c101908 */
[----:B--2---:R-:W-:-:S13]  /*02f0*/  ISETP.GE.AND P1, PT, R17, R0, PT ;  /* 0x000000001100720c */ /* 0x004fda0003f26270 */
[----:B---3--:R-:W-:Y:S05]  /*0300*/  @!P1 BRA `(.L_x_2) ;  /* 0xfffffffc00c09947 */ /* 0x008fea000383ffff */
.L_x_1:
[----:B01----:R-:W-:Y:S05]  /*0310*/  BSYNC.RECONVERGENT B0 ;  /* 0x0000000000007941 */ /* 0x003fea0003800200 */
.L_x_0:
[----:B------:R-:W0:Y:S08]  /*0320*/  S2UR UR5, SR_CgaCtaId ;  /* 0x00000000000579c3 */ /* 0x000e300000008800 */
[----:B------:R-:W-:Y:S01]  /*0330*/  BAR.SYNC.DEFER_BLOCKING 0x0 ;  /* 0x0000000000007b1d */ /* 0x000fe20000010000 */
[----:B------:R-:W-:-:S05]  /*0340*/  ISETP.NE.AND P1, PT, R2, RZ, PT ;  /* 0x000000ff0200720c */ /* 0x000fca0003f25270 */
[----:B------:R-:W-:Y:S02]  /*0350*/  UMOV UR4, 0x400 ;  /* 0x0000040000047882 */ /* 0x000fe40000000000 */
[----:B0-----:R-:W-:-:S06]  /*0360*/  ULEA UR4, UR5, UR4, 0x18 ;  /* 0x0000000405047291 */ /* 0x001fcc000f8ec0ff */
[----:B------:R-:W-:-:S03]  /*0370*/  IMAD.U32 R16, RZ, RZ, UR4 ;  /* 0x00000004ff107e24 */ /* 0x000fc6000f8e00ff */
[----:B------:R-:W-:Y:S04]  /*0380*/  @!P1 STS.U8 [UR4+0xc], RZ ;  /* 0x00000cffff009988 */ /* 0x000fe80008000004 */
[----:B------:R-:W-:Y:S04]  /*0390*/  @!P1 STS [UR4+0x8], RZ ;  /* 0x000008ffff009988 */ /* 0x000fe80008000804 */
[----:B------:R-:W-:Y:S01]  /*03a0*/  @!P1 STS [UR4], RZ ;  /* 0x000000ffff009988 */ /* 0x000fe20008000804 */
[----:B------:R-:W-:Y:S06]  /*03b0*/  BAR.SYNC.DEFER_BLOCKING 0x0 ;  /* 0x0000000000007b1d */ /* 0x000fec0000010000 */
[----:B------:R-:W0:Y:S02]  /*03c0*/  LDS.U8 R0, [R16+0xc] ;  /* 0x00000c0010007984 */ /* 0x000e240000000000 */
[----:B0-----:R-:W-:-:S13]  /*03d0*/  ISETP.NE.AND P1, PT, R0, RZ, PT ;  /* 0x000000ff0000720c */ /* 0x001fda0003f25270 */
[----:B------:R-:W-:Y:S05]  /*03e0*/  @P1 BRA `(.L_x_3) ;  /* 0x0000000400781947 */ /* 0x000fea0003800000 */
.L_x_13:
[----:B0-----:R-:W0:Y:S01]  /*03f0*/  S2UR UR5, SR_CgaCtaId ;  /* 0x00000000000579c3 */ /* 0x001e220000008800 */
[----:B------:R-:W-:-:S07]  /*0400*/  UMOV UR4, 0x400 ;  /* 0x0000040000047882 */ /* 0x000fce0000000000 */
[----:B------:R-:W-:Y:S01]  /*0410*/  BAR.SYNC.DEFER_BLOCKING 0x0 ;  /* 0x0000000000007b1d */ /* 0x000fe20000010000 */
[----:B------:R-:W-:Y:S01]  /*0420*/  IMAD.MOV.U32 R0, RZ, RZ, 0x1 ;  /* 0x00000001ff007424 */ /* 0x000fe200078e00ff */
[----:B0-----:R-:W-:-:S04]  /*0430*/  ULEA UR4, UR5, UR4, 0x18 ;  /* 0x0000000405047291 */ /* 0x001fc8000f8ec0ff */
[----:B------:R-:W0:Y:S05]  /*0440*/  LDCU UR5, c[0x0][0x380] ;  /* 0x00007000ff0577ac */ /* 0x000e2a0008000800 */
[----:B------:R1:W-:Y:S01]  /*0450*/  STS.U8 [UR4+0xc], R0 ;  /* 0x00000c00ff007988 */ /* 0x0003e20008000004 */
[----:B------:R-:W-:Y:S01]  /*0460*/  BAR.SYNC.DEFER_BLOCKING 0x0 ;  /* 0x0000000000007b1d */ /* 0x000fe20000010000 */
[----:B0-----:R-:W-:-:S13]  /*0470*/  ISETP.GE.AND P1, PT, R2, UR5, PT ;  /* 0x0000000502007c0c */ /* 0x001fda000bf26270 */
[----:B-12---:R-:W-:Y:S05]  /*0480*/  @P1 BRA `(.L_x_4) ;  /* 0x00000004001c1947 */ /* 0x006fea0003800000 */
[----:B------:R-:W0:Y:S01]  /*0490*/  LDS R0, [UR4+0x8] ;  /* 0x00000804ff007984 */ /* 0x000e220008000800 */
[----:B------:R-:W-:-:S07]  /*04a0*/  MOV R3, R2 ;  /* 0x0000000200037202 */ /* 0x000fce0000000f00 */
.L_x_12:
[----:B------:R-:W1:Y:S02]  /*04b0*/  LDC.64 R4, c[0x0][0x398] ;  /* 0x0000e600ff047b82 */ /* 0x000e640000000a00 */
[----:B-1----:R-:W-:-:S05]  /*04c0*/  IMAD.WIDE R4, R3, 0x4, R4 ;  /* 0x0000000403047825 */ /* 0x002fca00078e0204 */
[----:B0-----:R-:W0:Y:S01]  /*04d0*/  LDG.E R7, desc[UR8][R4.64] ;  /* 0x0000000804077981 */ /* 0x001e22000c1e1900 */
[----:B------:R-:W-:Y:S05]  /*04e0*/  YIELD ;  /* 0x0000000000007946 */ /* 0x000fea0003800000 */
[----:B------:R-:W-:Y:S01]  /*04f0*/  BSSY B0, `(.L_x_5) ;  /* 0x000003c000007945 */ /* 0x000fe20003800000 */
[----:B0-----:R-:W-:-:S13]  /*0500*/  ISETP.NE.AND P1, PT, R7, R0, PT ;  /* 0x000000000700720c */ /* 0x001fda0003f25270 */
[----:B--2---:R-:W-:Y:S05]  /*0510*/  @P1 BRA `(.L_x_6) ;  /* 0x0000000000e41947 */ /* 0x004fea0003800000 */
[----:B------:R-:W0:Y:S01]  /*0520*/  S2R R7, SR_LANEID ;  /* 0x0000000000077919 */ /* 0x000e220000000000 */
[----:B------:R-:W1:Y:S01]  /*0530*/  S2UR UR6, SR_CgaCtaId ;  /* 0x00000000000679c3 */ /* 0x000e620000008800 */
[----:B------:R-:W-:Y:S01]  /*0540*/  VOTEU.ANY UR10, UPT, PT ;  /* 0x00000000000a7886 */ /* 0x000fe200038e0100 */
[----:B------:R-:W-:Y:S01]  /*0550*/  UMOV UR5, 0x400 ;  /* 0x0000040000057882 */ /* 0x000fe20000000000 */
[----:B------:R-:W0:Y:S01]  /*0560*/  FLO.U32 R12, UR10 ;  /* 0x0000000a000c7d00 */ /* 0x000e2200080e0000 */
[----:B------:R-:W2:Y:S04]  /*0570*/  S2R R6, SR_LTMASK ;  /* 0x0000000000067919 */ /* 0x000ea80000003900 */
[----:B------:R-:W3:Y:S03]  /*0580*/  LDC.64 R8, c[0x0][0x3b8] ;  /* 0x0000ee00ff087b82 */ /* 0x000ee60000000a00 */
[----:B------:R-:W4:Y:S01]  /*0590*/  POPC R10, UR10 ;  /* 0x0000000a000a7d09 */ /* 0x000f220008000000 */
[----:B-1----:R-:W-:Y:S01]  /*05a0*/  ULEA UR5, UR6, UR5, 0x18 ;  /* 0x0000000506057291 */ /* 0x002fe2000f8ec0ff */
[----:B0-----:R-:W-:-:S02]  /*05b0*/  ISETP.EQ.U32.AND P1, PT, R12, R7, PT ;  /* 0x000000070c00720c */ /* 0x001fc40003f22070 */
[----:B--2---:R-:W-:Y:S02]  /*05c0*/  LOP3.LUT R14, R6, UR10, RZ, 0xc0, !PT ;  /* 0x0000000a060e7c12 */ /* 0x004fe4000f8ec0ff */
[----:B------:R-:W0:Y:S04]  /*05d0*/  LDC.64 R6, c[0x0][0x390] ;  /* 0x0000e400ff067b82 */ /* 0x000e280000000a00 */
[----:B------:R-:W1:Y:S05]  /*05e0*/  POPC R14, R14 ;  /* 0x0000000e000e7309 */ /* 0x000e6a0000000000 */
[----:B----4-:R-:W2:Y:S01]  /*05f0*/  @P1 ATOMS.ADD R13, [UR5], R10 ;  /* 0x0000000aff0d198c */ /* 0x010ea20008000005 */
[----:B0-----:R-:W-:-:S03]  /*0600*/  IMAD.WIDE R6, R3, 0x4, R6 ;  /* 0x0000000403067825 */ /* 0x001fc600078e0206 */
[----:B--2---:R-:W1:Y:S02]  /*0610*/  SHFL.IDX PT, R11, R13, R12, 0x1f ;  /* 0x00001f0c0d0b7589 */ /* 0x004e6400000e0000 */
[----:B-1----:R-:W-:-:S04]  /*0620*/  IMAD.IADD R11, R11, 0x1, R14 ;  /* 0x000000010b0b7824 */ /* 0x002fc800078e020e */
[----:B---3--:R-:W-:-:S05]  /*0630*/  IMAD.WIDE R8, R11, 0x4, R8 ;  /* 0x000000040b087825 */ /* 0x008fca00078e0208 */
[----:B------:R0:W-:Y:S04]  /*0640*/  STG.E desc[UR8][R8.64], R3 ;  /* 0x0000000308007986 */ /* 0x0001e8000c101908 */
[----:B------:R-:W2:Y:S04]  /*0650*/  LDG.E R17, desc[UR8][R6.64] ;  /* 0x0000000806117981 */ /* 0x000ea8000c1e1900 */
[----:B------:R-:W2:Y:S02]  /*0660*/  LDG.E R10, desc[UR8][R6.64+0x4] ;  /* 0x00000408060a7981 */ /* 0x000ea4000c1e1900 */
[----:B--2---:R-:W-:-:S13]  /*0670*/  ISETP.GE.AND P1, PT, R17, R10, PT ;  /* 0x0000000a1100720c */ /* 0x004fda0003f26270 */
[----:B0-----:R-:W-:Y:S05]  /*0680*/  @P1 BRA `(.L_x_6) ;  /* 0x0000000000881947 */ /* 0x001fea0003800000 */
[----:B------:R-:W0:Y:S08]  /*0690*/  LDC.64 R14, c[0x0][0x3a0] ;  /* 0x0000e800ff0e7b82 */ /* 0x000e300000000a00 */
[----:B------:R-:W1:Y:S08]  /*06a0*/  LDC.64 R8, c[0x0][0x398] ;  /* 0x0000e600ff087b82 */ /* 0x000e700000000a00 */
[----:B------:R-:W2:Y:S08]  /*06b0*/  LDC.64 R10, c[0x0][0x3a0] ;  /* 0x0000e800ff0a7b82 */ /* 0x000eb00000000a00 */
[----:B------:R-:W3:Y:S01]  /*06c0*/  LDC.64 R12, c[0x0][0x388] ;  /* 0x0000e200ff0c7b82 */ /* 0x000ee20000000a00 */
[----:B0-----:R-:W-:-:S07]  /*06d0*/  IMAD.WIDE R14, R3, 0x4, R14 ;  /* 0x00000004030e7825 */ /* 0x001fce00078e020e */
.L_x_11:
[----:B0--3--:R-:W-:Y:S01]  /*06e0*/  IMAD.WIDE R18, R17, 0x4, R12 ;  /* 0x0000000411127825 */ /* 0x009fe200078e020c */
[----:B------:R0:W5:Y:S05]  /*06f0*/  LDG.E R16, desc[UR8][R4.64] ;  /* 0x0000000804107981 */ /* 0x00016a000c1e1900 */
[----:B------:R-:W1:Y:S02]  /*0700*/  LDG.E R19, desc[UR8][R18.64] ;  /* 0x0000000812137981 */ /* 0x000e64000c1e1900 */
[----:B-1----:R-:W-:-:S05]  /*0710*/  IMAD.WIDE R20, R19, 0x4, R8 ;  /* 0x0000000413147825 */ /* 0x002fca00078e0208 */
[----:B------:R-:W3:Y:S01]  /*0720*/  LDG.E R23, desc[UR8][R20.64] ;  /* 0x0000000814177981 */ /* 0x000ee2000c1e1900 */
[----:B------:R-:W-:Y:S05]  /*0730*/  YIELD ;  /* 0x0000000000007946 */ /* 0x000fea0003800000 */
[----:B------:R-:W-:Y:S01]  /*0740*/  BSSY.RECONVERGENT B1, `(.L_x_7) ;  /* 0x000000a000017945 */ /* 0x000fe20003800200 */
[----:B---3--:R-:W-:-:S13]  /*0750*/  ISETP.NE.AND P1, PT, R23, 0x7fffffff, PT ;  /* 0x7fffffff1700780c */ /* 0x008fda0003f25270 */
[----:B0-----:R-:W-:Y:S05]  /*0760*/  @P1 BRA `(.L_x_8) ;  /* 0x00000000001c1947 */ /* 0x001fea0003800000 */
[----:B-----5:R-:W-:-:S05]  /*0770*/  VIADD R23, R16, 0x1 ;  /* 0x0000000110177836 */ /* 0x020fca0000000000 */
[----:B------:R0:W-:Y:S04]  /*0780*/  STG.E desc[UR8][R20.64], R23 ;  /* 0x0000001714007986 */ /* 0x0001e8000c101908 */
[----:B------:R0:W5:Y:S01]  /*0790*/  LDG.E R16, desc[UR8][R4.64] ;  /* 0x0000000804107981 */ /* 0x000162000c1e1900 */
[----:B------:R-:W1:Y:S01]  /*07a0*/  S2UR UR6, SR_CgaCtaId ;  /* 0x00000000000679c3 */ /* 0x000e620000008800 */
[----:B------:R-:W-:Y:S02]  /*07b0*/  UMOV UR5, 0x400 ;  /* 0x0000040000057882 */ /* 0x000fe40000000000 */
[----:B-1----:R-:W-:-:S09]  /*07c0*/  ULEA UR5, UR6, UR5, 0x18 ;  /* 0x0000000506057291 */ /* 0x002fd2000f8ec0ff */
[----:B0-----:R-:W-:Y:S03]  /*07d0*/  STS.U8 [UR5+0xc], RZ ;  /* 0x00000cffff007988 */ /* 0x001fe60008000005 */
.L_x_8:
[----:B------:R-:W-:Y:S05]  /*07e0*/  BSYNC.RECONVERGENT B1 ;  /* 0x0000000000017941 */ /* 0x000fea0003800200 */
.L_x_7:
[----:B-----5:R-:W-:Y:S01]  /*07f0*/  VIADD R16, R16, 0x1 ;  /* 0x0000000110107836 */ /* 0x020fe20000000000 */
[----:B------:R-:W-:Y:S04]  /*0800*/  BSSY.RECONVERGENT B1, `(.L_x_9) ;  /* 0x0000006000017945 */ /* 0x000fe80003800200 */
[----:B------:R-:W-:-:S13]  /*0810*/  ISETP.NE.AND P1, PT, R23, R16, PT ;  /* 0x000000101700720c */ /* 0x000fda0003f25270 */
[----:B------:R-:W-:Y:S05]  /*0820*/  @P1 BRA `(.L_x_10) ;  /* 0x00000000000c1947 */ /* 0x000fea0003800000 */
[----:B------:R-:W3:Y:S01]  /*0830*/  LDG.E R21, desc[UR8][R14.64] ;  /* 0x000000080e157981 */ /* 0x000ee2000c1e1900 */
[----:B--2---:R-:W-:-:S05]  /*0840*/  IMAD.WIDE R18, R19, 0x4, R10 ;  /* 0x0000000413127825 */ /* 0x004fca00078e020a */
[----:B---3--:R0:W-:Y:S02]  /*0850*/  REDG.E.ADD.STRONG.GPU desc[UR8][R18.64], R21 ;  /* 0x000000151200798e */ /* 0x0081e4000c12e108 */
.L_x_10:
[----:B------:R-:W-:Y:S05]  /*0860*/  BSYNC.RECONVERGENT B1 ;  /* 0x0000000000017941 */ /* 0x000fea0003800200 */
.L_x_9:
[----:B------:R-:W3:Y:S01]  /*0870*/  LDG.E R16, desc[UR8][R6.64+0x4] ;  /* 0x0000040806107981 */ /* 0x000ee2000c1e1900 */
[----:B------:R-:W-:-:S05]  /*0880*/  VIADD R17, R17, 0x1 ;  /* 0x0000000111117836 */ /* 0x000fca0000000000 */
[----:B---3--:R-:W-:-:S13]  /*0890*/  ISETP.GE.AND P1, PT, R17, R16, PT ;  /* 0x000000101100720c */ /* 0x008fda0003f26270 */
[----:B------:R-:W-:Y:S05]  /*08a0*/  @!P1 BRA `(.L_x_11) ;  /* 0xfffffffc008c9947 */ /* 0x000fea000383ffff */
.L_x_6:
[----:B------:R-:W-:Y:S05]  /*08b0*/  BSYNC B0 ;  /* 0x0000000000007941 */ /* 0x000fea0003800000 */
.L_x_5:
[----:B------:R-:W1:Y:S01]  /*08c0*/  LDCU UR5, c[0x0][0x380] ;  /* 0x00007000ff0577ac */ /* 0x000e620008000800 */
[----:B------:R-:W-:-:S05]  /*08d0*/  VIADD R3, R3, UR7 ;  /* 0x0000000703037c36 */ /* 0x000fca0008000000 */
[----:B-1----:R-:W-:-:S13]  /*08e0*/  ISETP.GE.AND P1, PT, R3, UR5, PT ;  /* 0x0000000503007c0c */ /* 0x002fda000bf26270 */
[----:B------:R-:W-:Y:S05]  /*08f0*/  @!P1 BRA `(.L_x_12) ;  /* 0xfffffff800ec9947 */ /* 0x000fea000383ffff */
.L_x_4:
[----:B------:R-:W-:Y:S05]  /*0900*/  WARPSYNC.ALL ;  /* 0x0000000000007948 */ /* 0x000fea0003800000 */
[----:B------:R-:W1:Y:S08]  /*0910*/  S2UR UR6, SR_CgaCtaId ;  /* 0x00000000000679c3 */ /* 0x000e700000008800 */
[----:B------:R-:W-:Y:S01]  /*0920*/  BAR.SYNC.DEFER_BLOCKING 0x0 ;  /* 0x0000000000007b1d */ /* 0x000fe20000010000 */
[----:B------:R-:W-:-:S05]  /*0930*/  ISETP.NE.AND P1, PT, R2, RZ, PT ;  /* 0x000000ff0200720c */ /* 0x000fca0003f25270 */
[----:B------:R-:W-:Y:S02]  /*0940*/  UMOV UR5, 0x400 ;  /* 0x0000040000057882 */ /* 0x000fe40000000000 */
[----:B-1----:R-:W-:-:S06]  /*0950*/  ULEA UR5, UR6, UR5, 0x18 ;  /* 0x0000000506057291 */ /* 0x002fcc000f8ec0ff */
[----:B------:R-:W-:-:S03]  /*0960*/  IMAD.U32 R16, RZ, RZ, UR5 ;  /* 0x00000005ff107e24 */ /* 0x000fc6000f8e00ff */
[----:B------:R-:W1:Y:S02]  /*0970*/  @!P1 LDS R0, [UR5+0x8] ;  /* 0x00000805ff009984 */ /* 0x000e640008000800 */
[----:B-1----:R-:W-:-:S05]  /*0980*/  @!P1 IADD3 R0, PT, PT, R0, 0x1, RZ ;  /* 0x0000000100009810 */ /* 0x002fca0007ffe0ff */
[----:B------:R-:W-:Y:S04]  /*0990*/  @!P1 STS [UR5+0x8], R0 ;  /* 0x00000800ff009988 */ /* 0x000fe80008000805 */
[----:B------:R-:W1:Y:S02]  /*09a0*/  LDS.U8 R3, [R16+0xc] ;  /* 0x00000c0010037984 */ /* 0x000e640000000000 */
[----:B-1----:R-:W-:-:S13]  /*09b0*/  ISETP.NE.AND P1, PT, R3, RZ, PT ;  /* 0x000000ff0300720c */ /* 0x002fda0003f25270 */
[----:B------:R-:W-:Y:S05]  /*09c0*/  @!P1 BRA `(.L_x_13) ;  /* 0xfffffff800889947 */ /* 0x000fea000383ffff */
.L_x_3:
[----:B------:R-:W-:Y:S06]  /*09d0*/  BAR.SYNC.DEFER_BLOCKING 0x0 ;  /* 0x0000000000007b1d */ /* 0x000fec0000010000 */
[----:B------:R-:W-:Y:S04]  /*09e0*/  BSSY.RECONVERGENT B0, `(.L_x_14) ;  /* 0x000004a000007945 */ /* 0x000fe80003800200 */
[----:B------:R-:W-:Y:S05]  /*09f0*/  @!P0 BRA `(.L_x_15) ;  /* 0x0000000400208947 */ /* 0x000fea0003800000 */
[----:B------:R-:W1:Y:S01]  /*0a00*/  LDS R16, [R16+0x4] ;  /* 0x0000040010107984 */ /* 0x000e620000000800 */
[----:B------:R-:W3:Y:S02]  /*0a10*/  LDCU UR4, c[0x0][0x380] ;  /* 0x00007000ff0477ac */ /* 0x000ee40008000800 */
[----:B---3--:R-:W-:-:S07]  /*0a20*/  IMAD.U32 R17, RZ, RZ, UR4 ;  /* 0x00000004ff117e24 */ /* 0x008fce000f8e00ff */
.L_x_22:
[----:B------:R-:W3:Y:S01]  /*0a30*/  LDC.64 R14, c[0x0][0x3b8] ;  /* 0x0000ee00ff0e7b82 */ /* 0x000ee20000000a00 */
[----:B0-----:R-:W-:Y:S02]  /*0a40*/  IMAD.MOV.U32 R3, RZ, RZ, R17 ;  /* 0x000000ffff037224 */ /* 0x001fe400078e0011 */
[----:B------:R-:W-:-:S05]  /*0a50*/  VIADD R17, R17, 0xffffffff ;  /* 0xffffffff11117836 */ /* 0x000fca0000000000 */
[----:B------:R-:W4:Y:S01]  /*0a60*/  LDC.64 R4, c[0x0][0x390] ;  /* 0x0000e400ff047b82 */ /* 0x000f220000000a00 */
[----:B---3--:R-:W-:-:S05]  /*0a70*/  IMAD.WIDE.U32 R14, R17, 0x4, R14 ;  /* 0x00000004110e7825 */ /* 0x008fca00078e000e */
[----:B0-----:R-:W4:Y:S02]  /*0a80*/  LDG.E R19, desc[UR8][R14.64] ;  /* 0x000000080e137981 */ /* 0x001f24000c1e1900 */
[----:B----4-:R-:W-:-:S05]  /*0a90*/  IMAD.WIDE R4, R19, 0x4, R4 ;  /* 0x0000000413047825 */ /* 0x010fca00078e0204 */
[----:B------:R-:W3:Y:S04]  /*0aa0*/  LDG.E R21, desc[UR8][R4.64] ;  /* 0x0000000804157981 */ /* 0x000ee8000c1e1900 */
[----:B------:R-:W3:Y:S01]  /*0ab0*/  LDG.E R0, desc[UR8][R4.64+0x4] ;  /* 0x0000040804007981 */ /* 0x000ee2000c1e1900 */
[----:B------:R-:W-:Y:S02]  /*0ac0*/  ISETP.GT.AND P3, PT, R3, 0x1, PT ;  /* 0x000000010300780c */ /* 0x000fe40003f64270 */
[----:B---3--:R-:W-:-:S13]  /*0ad0*/  ISETP.GE.AND P1, PT, R21, R0, PT ;  /* 0x000000001500720c */ /* 0x008fda0003f26270 */
[----:B------:R-:W-:Y:S05]  /*0ae0*/  @P1 BRA `(.L_x_16) ;  /* 0x0000000000b01947 */ /* 0x000fea0003800000 */
[----:B------:R-:W0:Y:S08]  /*0af0*/  LDC.64 R12, c[0x0][0x398] ;  /* 0x0000e600ff0c7b82 */ /* 0x000e300000000a00 */
[----:B--2---:R-:W2:Y:S08]  /*0b00*/  LDC.64 R10, c[0x0][0x3a0] ;  /* 0x0000e800ff0a7b82 */ /* 0x004eb00000000a00 */
[----:B------:R-:W3:Y:S08]  /*0b10*/  LDC.64 R8, c[0x0][0x388] ;  /* 0x0000e200ff087b82 */ /* 0x000ef00000000a00 */
[----:B------:R-:W4:Y:S08]  /*0b20*/  LDC.64 R6, c[0x0][0x390] ;  /* 0x0000e400ff067b82 */ /* 0x000f300000000a00 */
[----:B------:R-:W0:Y:S02]  /*0b30*/  LDC.64 R4, c[0x0][0x3a8] ;  /* 0x0000ea00ff047b82 */ /* 0x000e240000000a00 */
.L_x_19:
[----:B---3--:R-:W-:-:S06]  /*0b40*/  IMAD.WIDE R22, R21, 0x4, R8 ;  /* 0x0000000415167825 */ /* 0x008fcc00078e0208 */
[----:B------:R-:W3:Y:S01]  /*0b50*/  LDG.E R23, desc[UR8][R22.64] ;  /* 0x0000000816177981 */ /* 0x000ee2000c1e1900 */
[----:B0-----:R-:W-:-:S06]  /*0b60*/  IMAD.WIDE R26, R19, 0x4, R12 ;  /* 0x00000004131a7825 */ /* 0x001fcc00078e020c */
[----:B------:R-:W5:Y:S01]  /*0b70*/  LDG.E R26, desc[UR8][R26.64] ;  /* 0x000000081a1a7981 */ /* 0x000f62000c1e1900 */
[----:B---3--:R-:W-:-:S06]  /*0b80*/  IMAD.WIDE R24, R23, 0x4, R12 ;  /* 0x0000000417187825 */ /* 0x008fcc00078e020c */
[----:B------:R-:W3:Y:S01]  /*0b90*/  LDG.E R24, desc[UR8][R24.64] ;  /* 0x0000000818187981 */ /* 0x000ee2000c1e1900 */
[----:B-----5:R-:W-:-:S05]  /*0ba0*/  VIADD R3, R26, 0xffffffff ;  /* 0xffffffff1a037836 */ /* 0x020fca0000000000 */
[----:B---3--:R-:W-:-:S13]  /*0bb0*/  ISETP.NE.AND P1, PT, R24, R3, PT ;  /* 0x000000031800720c */ /* 0x008fda0003f25270 */
[----:B------:R-:W-:Y:S05]  /*0bc0*/  @P1 BRA `(.L_x_17) ;  /* 0x0000000000641947 */ /* 0x000fea0003800000 */
[----:B--2---:R-:W-:-:S05]  /*0bd0*/  IMAD.WIDE R26, R19, 0x4, R10 ;  /* 0x00000004131a7825 */ /* 0x004fca00078e020a */
[----:B------:R-:W2:Y:S01]  /*0be0*/  LDG.E R3, desc[UR8][R26.64] ;  /* 0x000000081a037981 */ /* 0x000ea2000c1e1900 */
[----:B------:R-:W-:-:S05]  /*0bf0*/  IMAD.WIDE R24, R23, 0x4, R10 ;  /* 0x0000000417187825 */ /* 0x000fca00078e020a */
[----:B------:R-:W3:Y:S01]  /*0c00*/  LDG.E R0, desc[UR8][R24.64] ;  /* 0x0000000818007981 */ /* 0x000ee2000c1e1900 */
[----:B--2---:R-:W-:-:S04]  /*0c10*/  I2FP.F32.S32 R3, R3 ;  /* 0x0000000300037245 */ /* 0x004fc80000201400 */
[----:B------:R-:W0:Y:S01]  /*0c20*/  MUFU.RCP R18, R3 ;  /* 0x0000000300127308 */ /* 0x000e220000001000 */
[----:B---3--:R-:W-:-:S07]  /*0c30*/  I2FP.F32.S32 R0, R0 ;  /* 0x0000000000007245 */ /* 0x008fce0000201400 */
[----:B------:R-:W2:Y:S01]  /*0c40*/  FCHK P1, R0, R3 ;  /* 0x0000000300007302 */ /* 0x000ea20000020000 */
[----:B0-----:R-:W-:-:S04]  /*0c50*/  FFMA R29, -R3, R18, 1 ;  /* 0x3f800000031d7423 */ /* 0x001fc80000000112 */
[----:B------:R-:W-:-:S04]  /*0c60*/  FFMA R29, R18, R29, R18 ;  /* 0x0000001d121d7223 */ /* 0x000fc80000000012 */
[----:B------:R-:W-:-:S04]  /*0c70*/  FFMA R18, R0, R29, RZ ;  /* 0x0000001d00127223 */ /* 0x000fc800000000ff */
[----:B------:R-:W-:-:S04]  /*0c80*/  FFMA R20, -R3, R18, R0 ;  /* 0x0000001203147223 */ /* 0x000fc80000000100 */
[----:B------:R-:W-:Y:S01]  /*0c90*/  FFMA R18, R29, R20, R18 ;  /* 0x000000141d127223 */ /* 0x000fe20000000012 */
[----:B--2---:R-:W-:Y:S06]  /*0ca0*/  @!P1 BRA `(.L_x_18) ;  /* 0x00000000000c9947 */ /* 0x004fec0003800000 */
[----:B------:R-:W-:-:S07]  /*0cb0*/  MOV R18, 0xcd0 ;  /* 0x00000cd000127802 */ /* 0x000fce0000000f00 */
[----:B-1--4-:R-:W-:Y:S05]  /*0cc0*/  CALL.REL.NOINC `($__internal_0_$__cuda_sm3x_div_rn_noftz_f32_slowpath) ;  /* 0x0000000000a07944 */ /* 0x012fea0003c00000 */
[----:B------:R-:W-:-:S07]  /*0cd0*/  MOV R18, R0 ;  /* 0x0000000000127202 */ /* 0x000fce0000000f00 */
.L_x_18:
[----:B------:R-:W-:-:S04]  /*0ce0*/  IMAD.WIDE R24, R19, 0x4, R4 ;  /* 0x0000000413187825 */ /* 0x000fc800078e0204 */
[----:B------:R-:W-:Y:S02]  /*0cf0*/  IMAD.WIDE R22, R23, 0x4, R4 ;  /* 0x0000000417167825 */ /* 0x000fe400078e0204 */
[----:B------:R-:W2:Y:S04]  /*0d00*/  LDG.E R24, desc[UR8][R24.64] ;  /* 0x0000000818187981 */ /* 0x000ea8000c1e1900 */
[----:B------:R-:W3:Y:S01]  /*0d10*/  LDG.E R0, desc[UR8][R22.64] ;  /* 0x0000000816007981 */ /* 0x000ee2000c1e1900 */
[----:B--2---:R-:W-:-:S04]  /*0d20*/  FADD R3, R24, 1 ;  /* 0x3f80000018037421 */ /* 0x004fc80000000000 */
[----:B---3--:R-:W-:-:S05]  /*0d30*/  FFMA R3, R3, R18, R0 ;  /* 0x0000001203037223 */ /* 0x008fca0000000000 */
[----:B------:R0:W-:Y:S04]  /*0d40*/  STG.E desc[UR8][R22.64], R3 ;  /* 0x0000000316007986 */ /* 0x0001e8000c101908 */
[----:B------:R0:W5:Y:S02]  /*0d50*/  LDG.E R19, desc[UR8][R14.64] ;  /* 0x000000080e137981 */ /* 0x000164000c1e1900 */
.L_x_17:
[----:B0---45:R-:W-:-:S06]  /*0d60*/  IMAD.WIDE R22, R19, 0x4, R6 ;  /* 0x0000000413167825 */ /* 0x031fcc00078e0206 */
[----:B------:R-:W3:Y:S01]  /*0d70*/  LDG.E R22, desc[UR8][R22.64+0x4] ;  /* 0x0000040816167981 */ /* 0x000ee2000c1e1900 */
[----:B------:R-:W-:-:S05]  /*0d80*/  VIADD R21, R21, 0x1 ;  /* 0x0000000115157836 */ /* 0x000fca0000000000 */
[----:B---3--:R-:W-:-:S13]  /*0d90*/  ISETP.GE.AND P1, PT, R21, R22, PT ;  /* 0x000000161500720c */ /* 0x008fda0003f26270 */
[----:B------:R-:W-:Y:S05]  /*0da0*/  @!P1 BRA `(.L_x_19) ;  /* 0xfffffffc00649947 */ /* 0x000fea000383ffff */
.L_x_16:
[----:B-1----:R-:W-:Y:S01]  /*0db0*/  ISETP.NE.AND P1, PT, R19, R16, PT ;  /* 0x000000101300720c */ /* 0x002fe20003f25270 */
[----:B------:R-:W-:-:S12]  /*0dc0*/  BSSY.RECONVERGENT B1, `(.L_x_20) ;  /* 0x000000a000017945 */ /* 0x000fd80003800200 */
[----:B------:R-:W-:Y:S05]  /*0dd0*/  @!P1 BRA `(.L_x_21) ;  /* 0x0000000000209947 */ /* 0x000fea0003800000 */
[----:B------:R-:W0:Y:S08]  /*0de0*/  LDC.64 R4, c[0x0][0x3a8] ;  /* 0x0000ea00ff047b82 */ /* 0x000e300000000a00 */
[----:B------:R-:W1:Y:S01]  /*0df0*/  LDC.64 R6, c[0x0][0x3b0] ;  /* 0x0000ec00ff067b82 */ /* 0x000e620000000a00 */
[----:B0-----:R-:W-:-:S06]  /*0e00*/  IMAD.WIDE R4, R19, 0x4, R4 ;  /* 0x0000000413047825 */ /* 0x001fcc00078e0204 */
[----:B------:R-:W3:Y:S01]  /*0e10*/  LDG.E R4, desc[UR8][R4.64] ;  /* 0x0000000804047981 */ /* 0x000ee2000c1e1900 */
[----:B-1----:R-:W-:-:S05]  /*0e20*/  IMAD.WIDE R6, R19, 0x4, R6 ;  /* 0x0000000413067825 */ /* 0x002fca00078e0206 */
[----:B------:R-:W3:Y:S02]  /*0e30*/  LDG.E R3, desc[UR8][R6.64] ;  /* 0x0000000806037981 */ /* 0x000ee4000c1e1900 */
[----:B---3--:R-:W-:-:S05]  /*0e40*/  FADD R3, R4, R3 ;  /* 0x0000000304037221 */ /* 0x008fca0000000000 */
[----:B------:R0:W-:Y:S02]  /*0e50*/  STG.E desc[UR8][R6.64], R3 ;  /* 0x0000000306007986 */ /* 0x0001e4000c101908 */
.L_x_21:
[----:B------:R-:W-:Y:S05]  /*0e60*/  BSYNC.RECONVERGENT B1 ;  /* 0x0000000000017941 */ /* 0x000fea0003800200 */
.L_x_20:
[----:B------:R-:W-:Y:S05]  /*0e70*/  @P3 BRA `(.L_x_22) ;  /* 0xfffffff800ec3947 */ /* 0x000fea000383ffff */
.L_x_15:
[----:B------:R-:W-:Y:S05]  /*0e80*/  BSYNC.RECONVERGENT B0 ;  /* 0x0000000000007941 */ /* 0x000fea0003800200 */
.L_x_14:
[----:B------:R-:W1:Y:S08]  /*0e90*/  S2UR UR5, SR_CgaCtaId ;  /* 0x00000000000579c3 */ /* 0x000e700000008800 */
[----:B------:R-:W-:Y:S01]  /*0ea0*/  BAR.SYNC.DEFER_BLOCKING 0x0 ;  /* 0x0000000000007b1d */ /* 0x000fe20000010000 */
[----:B------:R-:W-:-:S05]  /*0eb0*/  ISETP.NE.AND P1, PT, R2, RZ, PT ;  /* 0x000000ff0200720c */ /* 0x000fca0003f25270 */
[----:B------:R-:W-:Y:S02]  /*0ec0*/  UMOV UR4, 0x400 ;  /* 0x0000040000047882 */ /* 0x000fe40000000000 */
[----:B-1----:R-:W-:Y:S01]  /*0ed0*/  ULEA UR4, UR5, UR4, 0x18 ;  /* 0x0000000405047291 */ /* 0x002fe2000f8ec0ff */
[----:B------:R-:W1:Y:S08]  /*0ee0*/  LDCU UR5, c[0x0][0x380] ;  /* 0x00007000ff0577ac */ /* 0x000e700008000800 */
[----:B------:R-:W3:Y:S02]  /*0ef0*/  LDS R0, [UR4+0x4] ;  /* 0x00000404ff007984 */ /* 0x000ee40008000800 */
[----:B---3--:R-:W-:-:S05]  /*0f00*/  @!P1 VIADD R0, R0, 0x1 ;  /* 0x0000000100009836 */ /* 0x008fca0000000000 */
[----:B------:R3:W-:Y:S01]  /*0f10*/  @!P1 STS [UR4+0x4], R0 ;  /* 0x00000400ff009988 */ /* 0x0007e20008000804 */
[----:B-1----:R-:W-:-:S13]  /*0f20*/  ISETP.GE.AND P1, PT, R0, UR5, PT ;  /* 0x0000000500007c0c */ /* 0x002fda000bf26270 */
[----:B---3--:R-:W-:Y:S05]  /*0f30*/  @!P1 BRA `(.L_x_23) ;  /* 0xfffffff000709947 */ /* 0x008fea000383ffff */
[----:B------:R-:W-:Y:S05]  /*0f40*/  EXIT ;  /* 0x000000000000794d */ /* 0x000fea0003800000 */
        .weak           $__internal_0_$__cuda_sm3x_div_rn_noftz_f32_slowpath
        .type           $__internal_0_$__cuda_sm3x_div_rn_noftz_f32_slowpath,@function
        .size           $__internal_0_$__cuda_sm3x_div_rn_noftz_f32_slowpath,(.L_x_36 - $__internal_0_$__cuda_sm3x_div_rn_noftz_f32_slowpath)
$__internal_0_$__cuda_sm3x_div_rn_noftz_f32_slowpath:
[----:B------:R-:W-:Y:S01]  /*0f50*/  SHF.R.U32.HI R20, RZ, 0x17, R3 ;  /* 0x00000017ff147819 */ /* 0x000fe20000011603 */
[----:B------:R-:W-:Y:S01]  /*0f60*/  BSSY.RECONVERGENT B1, `(.L_x_24) ;  /* 0x0000064000017945 */ /* 0x000fe20003800200 */
[--C-:B------:R-:W-:Y:S01]  /*0f70*/  SHF.R.U32.HI R25, RZ, 0x17, R0.reuse ;  /* 0x00000017ff197819 */ /* 0x100fe20000011600 */
[----:B------:R-:W-:Y:S01]  /*0f80*/  IMAD.MOV.U32 R24, RZ, RZ, R0 ;  /* 0x000000ffff187224 */ /* 0x000fe200078e0000 */
[----:B------:R-:W-:Y:S02]  /*0f90*/  LOP3.LUT R20, R20, 0xff, RZ, 0xc0, !PT ;  /* 0x000000ff14147812 */ /* 0x000fe400078ec0ff */
[----:B------:R-:W-:Y:S02]  /*0fa0*/  LOP3.LUT R25, R25, 0xff, RZ, 0xc0, !PT ;  /* 0x000000ff19197812 */ /* 0x000fe400078ec0ff */
[----:B------:R-:W-:Y:S01]  /*0fb0*/  MOV R29, R3 ;  /* 0x00000003001d7202 */ /* 0x000fe20000000f00 */
[----:B------:R-:W-:Y:S02]  /*0fc0*/  VIADD R27, R20, 0xffffffff ;  /* 0xffffffff141b7836 */ /* 0x000fe40000000000 */
[----:B------:R-:W-:-:S03]  /*0fd0*/  VIADD R26, R25, 0xffffffff ;  /* 0xffffffff191a7836 */ /* 0x000fc60000000000 */
[----:B------:R-:W-:-:S04]  /*0fe0*/  ISETP.GT.U32.AND P1, PT, R27, 0xfd, PT ;  /* 0x000000fd1b00780c */ /* 0x000fc80003f24070 */
[----:B------:R-:W-:-:S13]  /*0ff0*/  ISETP.GT.U32.OR P1, PT, R26, 0xfd, P1 ;  /* 0x000000fd1a00780c */ /* 0x000fda0000f24470 */
[----:B------:R-:W-:Y:S01]  /*1000*/  @!P1 IMAD.MOV.U32 R22, RZ, RZ, RZ ;  /* 0x000000ffff169224 */ /* 0x000fe200078e00ff */
[----:B------:R-:W-:Y:S06]  /*1010*/  @!P1 BRA `(.L_x_25) ;  /* 0x00000000005c9947 */ /* 0x000fec0003800000 */
[----:B------:R-:W-:Y:S02]  /*1020*/  FSETP.GTU.FTZ.AND P1, PT, |R0|, +INF , PT ;  /* 0x7f8000000000780b */ /* 0x000fe40003f3c200 */
[----:B------:R-:W-:-:S04]  /*1030*/  FSETP.GTU.FTZ.AND P2, PT, |R3|, +INF , PT ;  /* 0x7f8000000300780b */ /* 0x000fc80003f5c200 */
[----:B------:R-:W-:-:S13]  /*1040*/  PLOP3.LUT P1, PT, P1, P2, PT, 0xf8, 0x8f ;  /* 0x00000000008f781c */ /* 0x000fda0000f25f70 */
[----:B------:R-:W-:Y:S05]  /*1050*/  @P1 BRA `(.L_x_26) ;  /* 0x00000004004c1947 */ /* 0x000fea0003800000 */
[----:B------:R-:W-:-:S13]  /*1060*/  LOP3.LUT P1, RZ, R29, 0x7fffffff, R24, 0xc8, !PT ;  /* 0x7fffffff1dff7812 */ /* 0x000fda000782c818 */
[----:B------:R-:W-:Y:S05]  /*1070*/  @!P1 BRA `(.L_x_27) ;  /* 0x00000004003c9947 */ /* 0x000fea0003800000 */
[C---:B------:R-:W-:Y:S02]  /*1080*/  FSETP.NEU.FTZ.AND P4, PT, |R0|.reuse, +INF , PT ;  /* 0x7f8000000000780b */ /* 0x040fe40003f9d200 */
[----:B------:R-:W-:Y:S02]  /*1090*/  FSETP.NEU.FTZ.AND P2, PT, |R3|, +INF , PT ;  /* 0x7f8000000300780b */ /* 0x000fe40003f5d200 */
[----:B------:R-:W-:-:S11]  /*10a0*/  FSETP.NEU.FTZ.AND P1, PT, |R0|, +INF , PT ;  /* 0x7f8000000000780b */ /* 0x000fd60003f3d200 */
[----:B------:R-:W-:Y:S05]  /*10b0*/  @!P2 BRA !P4, `(.L_x_27) ;  /* 0x00000004002ca947 */ /* 0x000fea0006000000 */
[----:B------:R-:W-:-:S04]  /*10c0*/  LOP3.LUT P4, RZ, R24, 0x7fffffff, RZ, 0xc0, !PT ;  /* 0x7fffffff18ff7812 */ /* 0x000fc8000788c0ff */
[----:B------:R-:W-:-:S13]  /*10d0*/  PLOP3.LUT P2, PT, P2, P4, PT, 0x2f, 0xf2 ;  /* 0x0000000000f2781c */ /* 0x000fda0001748577 */
[----:B------:R-:W-:Y:S05]  /*10e0*/  @P2 BRA `(.L_x_28) ;  /* 0x0000000400182947 */ /* 0x000fea0003800000 */
[----:B------:R-:W-:-:S04]  /*10f0*/  LOP3.LUT P2, RZ, R29, 0x7fffffff, RZ, 0xc0, !PT ;  /* 0x7fffffff1dff7812 */ /* 0x000fc8000784c0ff */
[----:B------:R-:W-:-:S13]  /*1100*/  PLOP3.LUT P1, PT, P1, P2, PT, 0x2f, 0xf2 ;  /* 0x0000000000f2781c */ /* 0x000fda0000f24577 */
[----:B------:R-:W-:Y:S05]  /*1110*/  @P1 BRA `(.L_x_29) ;  /* 0x0000000400001947 */ /* 0x000fea0003800000 */
[----:B------:R-:W-:Y:S02]  /*1120*/  ISETP.GE.AND P1, PT, R26, RZ, PT ;  /* 0x000000ff1a00720c */ /* 0x000fe40003f26270 */
[----:B------:R-:W-:-:S11]  /*1130*/  ISETP.GE.AND P2, PT, R27, RZ, PT ;  /* 0x000000ff1b00720c */ /* 0x000fd60003f46270 */
[----:B------:R-:W-:Y:S02]  /*1140*/  @P1 IMAD.MOV.U32 R22, RZ, RZ, RZ ;  /* 0x000000ffff161224 */ /* 0x000fe400078e00ff */
[----:B------:R-:W-:Y:S01]  /*1150*/  @!P1 FFMA R24, R0, 1.84467440737095516160e+19, RZ ;  /* 0x5f80000000189823 */ /* 0x000fe200000000ff */
[----:B------:R-:W-:Y:S02]  /*1160*/  @!P1 IMAD.MOV.U32 R22, RZ, RZ, -0x40 ;  /* 0xffffffc0ff169424 */ /* 0x000fe400078e00ff */
[----:B------:R-:W-:Y:S02]  /*1170*/  @!P2 FFMA R29, R3, 1.84467440737095516160e+19, RZ ;  /* 0x5f800000031da823 */ /* 0x000fe400000000ff */
[----:B------:R-:W-:-:S07]  /*1180*/  @!P2 VIADD R22, R22, 0x40 ;  /* 0x000000401616a836 */ /* 0x000fce0000000000 */
.L_x_25:
[----:B------:R-:W-:Y:S01]  /*1190*/  LEA R0, R20, 0xc0800000, 0x17 ;  /* 0xc080000014007811 */ /* 0x000fe200078eb8ff */
[----:B------:R-:W-:Y:S01]  /*11a0*/  BSSY.RECONVERGENT B2, `(.L_x_30) ;  /* 0x0000036000027945 */ /* 0x000fe20003800200 */
[----:B------:R-:W-:-:S03]  /*11b0*/  IADD3 R25, PT, PT, R25, -0x7f, RZ ;  /* 0xffffff8119197810 */ /* 0x000fc60007ffe0ff */
[----:B------:R-:W-:-:S04]  /*11c0*/  IMAD.IADD R29, R29, 0x1, -R0 ;  /* 0x000000011d1d7824 */ /* 0x000fc800078e0a00 */
[----:B------:R-:W0:Y:S01]  /*11d0*/  MUFU.RCP R0, R29 ;  /* 0x0000001d00007308 */ /* 0x000e220000001000 */
[----:B------:R-:W-:-:S04]  /*11e0*/  FADD.FTZ R27, -R29, -RZ ;  /* 0x800000ff1d1b7221 */ /* 0x000fc80000010100 */
[----:B0-----:R-:W-:-:S04]  /*11f0*/  FFMA R3, R0, R27, 1 ;  /* 0x3f80000000037423 */ /* 0x001fc8000000001b */
[----:B------:R-:W-:Y:S01]  /*1200*/  FFMA R3, R0, R3, R0 ;  /* 0x0000000300037223 */ /* 0x000fe20000000000 */
[C---:B------:R-:W-:Y:S01]  /*1210*/  IMAD R0, R25.reuse, -0x800000, R24 ;  /* 0xff80000019007824 */ /* 0x040fe200078e0218 */
[----:B------:R-:W-:-:S03]  /*1220*/  IADD3 R25, PT, PT, R25, 0x7f, -R20 ;  /* 0x0000007f19197810 */ /* 0x000fc60007ffe814 */
[----:B------:R-:W-:Y:S02]  /*1230*/  FFMA R24, R0, R3, RZ ;  /* 0x0000000300187223 */ /* 0x000fe400000000ff */
[----:B------:R-:W-:Y:S02]  /*1240*/  IMAD.IADD R25, R25, 0x1, R22 ;  /* 0x0000000119197824 */ /* 0x000fe400078e0216 */
[----:B------:R-:W-:-:S04]  /*1250*/  FFMA R26, R27, R24, R0 ;  /* 0x000000181b1a7223 */ /* 0x000fc80000000000 */
[----:B------:R-:W-:-:S04]  /*1260*/  FFMA R24, R3, R26, R24 ;  /* 0x0000001a03187223 */ /* 0x000fc80000000018 */
[----:B------:R-:W-:-:S04]  /*1270*/  FFMA R27, R27, R24, R0 ;  /* 0x000000181b1b7223 */ /* 0x000fc80000000000 */
[----:B------:R-:W-:-:S05]  /*1280*/  FFMA R0, R3, R27, R24 ;  /* 0x0000001b03007223 */ /* 0x000fca0000000018 */
[----:B------:R-:W-:-:S04]  /*1290*/  SHF.R.U32.HI R20, RZ, 0x17, R0 ;  /* 0x00000017ff147819 */ /* 0x000fc80000011600 */
[----:B------:R-:W-:-:S05]  /*12a0*/  LOP3.LUT R20, R20, 0xff, RZ, 0xc0, !PT ;  /* 0x000000ff14147812 */ /* 0x000fca00078ec0ff */
[----:B------:R-:W-:-:S04]  /*12b0*/  IMAD.IADD R20, R20, 0x1, R25 ;  /* 0x0000000114147824 */ /* 0x000fc800078e0219 */
[----:B------:R-:W-:-:S05]  /*12c0*/  VIADD R22, R20, 0xffffffff ;  /* 0xffffffff14167836 */ /* 0x000fca0000000000 */
[----:B------:R-:W-:-:S13]  /*12d0*/  ISETP.GE.U32.AND P1, PT, R22, 0xfe, PT ;  /* 0x000000fe1600780c */ /* 0x000fda0003f26070 */
[----:B------:R-:W-:Y:S05]  /*12e0*/  @!P1 BRA `(.L_x_31) ;  /* 0x0000000000809947 */ /* 0x000fea0003800000 */
[----:B------:R-:W-:-:S13]  /*12f0*/  ISETP.GT.AND P1, PT, R20, 0xfe, PT ;  /* 0x000000fe1400780c */ /* 0x000fda0003f24270 */
[----:B------:R-:W-:Y:S05]  /*1300*/  @P1 BRA `(.L_x_32) ;  /* 0x00000000006c1947 */ /* 0x000fea0003800000 */
[----:B------:R-:W-:-:S13]  /*1310*/  ISETP.GE.AND P1, PT, R20, 0x1, PT ;  /* 0x000000011400780c */ /* 0x000fda0003f26270 */
[----:B------:R-:W-:Y:S05]  /*1320*/  @P1 BRA `(.L_x_33) ;  /* 0x0000000000741947 */ /* 0x000fea0003800000 */
[----:B------:R-:W-:Y:S02]  /*1330*/  ISETP.GE.AND P1, PT, R20, -0x18, PT ;  /* 0xffffffe81400780c */ /* 0x000fe40003f26270 */
[----:B------:R-:W-:-:S11]  /*1340*/  LOP3.LUT R0, R0, 0x80000000, RZ, 0xc0, !PT ;  /* 0x8000000000007812 */ /* 0x000fd600078ec0ff */
[----:B------:R-:W-:Y:S05]  /*1350*/  @!P1 BRA `(.L_x_33) ;  /* 0x0000000000689947 */ /* 0x000fea0003800000 */
[CCC-:B------:R-:W-:Y:S01]  /*1360*/  FFMA.RZ R22, R3.reuse, R27.reuse, R24.reuse ;  /* 0x0000001b03167223 */ /* 0x1c0fe2000000c018 */
[C---:B------:R-:W-:Y:S02]  /*1370*/  ISETP.NE.AND P4, PT, R20.reuse, RZ, PT ;  /* 0x000000ff1400720c */ /* 0x040fe40003f85270 */
[----:B------:R-:W-:Y:S02]  /*1380*/  ISETP.NE.AND P2, PT, R20, RZ, PT ;  /* 0x000000ff1400720c */ /* 0x000fe40003f45270 */
[----:B------:R-:W-:Y:S01]  /*1390*/  LOP3.LUT R25, R22, 0x7fffff, RZ, 0xc0, !PT ;  /* 0x007fffff16197812 */ /* 0x000fe200078ec0ff */
[CCC-:B------:R-:W-:Y:S01]  /*13a0*/  FFMA.RP R22, R3.reuse, R27.reuse, R24.reuse ;  /* 0x0000001b03167223 */ /* 0x1c0fe20000008018 */
[----:B------:R-:W-:Y:S01]  /*13b0*/  FFMA.RM R3, R3, R27, R24 ;  /* 0x0000001b03037223 */ /* 0x000fe20000004018 */
[----:B------:R-:W-:Y:S01]  /*13c0*/  VIADD R24, R20, 0x20 ;  /* 0x0000002014187836 */ /* 0x000fe20000000000 */
[----:B------:R-:W-:Y:S01]  /*13d0*/  LOP3.LUT R25, R25, 0x800000, RZ, 0xfc, !PT ;  /* 0x0080000019197812 */ /* 0x000fe200078efcff */
[----:B------:R-:W-:-:S02]  /*13e0*/  IMAD.MOV R20, RZ, RZ, -R20 ;  /* 0x000000ffff147224 */ /* 0x000fc400078e0a14 */
[----:B------:R-:W-:Y:S02]  /*13f0*/  FSETP.NEU.FTZ.AND P1, PT, R22, R3, PT ;  /* 0x000000031600720b */ /* 0x000fe40003f3d000 */
[----:B------:R-:W-:Y:S02]  /*1400*/  SHF.L.U32 R24, R25, R24, RZ ;  /* 0x0000001819187219 */ /* 0x000fe400000006ff */
[----:B------:R-:W-:Y:S02]  /*1410*/  SEL R20, R20, RZ, P4 ;  /* 0x000000ff14147207 */ /* 0x000fe40002000000 */
[----:B------:R-:W-:Y:S02]  /*1420*/  ISETP.NE.AND P2, PT, R24, RZ, P2 ;  /* 0x000000ff1800720c */ /* 0x000fe40001745270 */
[----:B------:R-:W-:Y:S02]  /*1430*/  SHF.R.U32.HI R20, RZ, R20, R25 ;  /* 0x00000014ff147219 */ /* 0x000fe40000011619 */
[----:B------:R-:W-:-:S02]  /*1440*/  PLOP3.LUT P1, PT, P1, P2, PT, 0xf8, 0x8f ;  /* 0x00000000008f781c */ /* 0x000fc40000f25f70 */
[----:B------:R-:W-:Y:S02]  /*1450*/  SHF.R.U32.HI R22, RZ, 0x1, R20 ;  /* 0x00000001ff167819 */ /* 0x000fe40000011614 */
[----:B------:R-:W-:-:S04]  /*1460*/  SEL R3, RZ, 0x1, !P1 ;  /* 0x00000001ff037807 */ /* 0x000fc80004800000 */
[----:B------:R-:W-:-:S04]  /*1470*/  LOP3.LUT R3, R3, 0x1, R22, 0xf8, !PT ;  /* 0x0000000103037812 */ /* 0x000fc800078ef816 */
[----:B------:R-:W-:-:S04]  /*1480*/  LOP3.LUT R3, R3, R20, RZ, 0xc0, !PT ;  /* 0x0000001403037212 */ /* 0x000fc800078ec0ff */
[----:B------:R-:W-:-:S04]  /*1490*/  IADD3 R3, PT, PT, R22, R3, RZ ;  /* 0x0000000316037210 */ /* 0x000fc80007ffe0ff */
[----:B------:R-:W-:Y:S01]  /*14a0*/  LOP3.LUT R0, R3, R0, RZ, 0xfc, !PT ;  /* 0x0000000003007212 */ /* 0x000fe200078efcff */
[----:B------:R-:W-:Y:S06]  /*14b0*/  BRA `(.L_x_33) ;  /* 0x0000000000107947 */ /* 0x000fec0003800000 */
.L_x_32:
[----:B------:R-:W-:-:S04]  /*14c0*/  LOP3.LUT R0, R0, 0x80000000, RZ, 0xc0, !PT ;  /* 0x8000000000007812 */ /* 0x000fc800078ec0ff */
[----:B------:R-:W-:Y:S01]  /*14d0*/  LOP3.LUT R0, R0, 0x7f800000, RZ, 0xfc, !PT ;  /* 0x7f80000000007812 */ /* 0x000fe200078efcff */
[----:B------:R-:W-:Y:S06]  /*14e0*/  BRA `(.L_x_33) ;  /* 0x0000000000047947 */ /* 0x000fec0003800000 */
.L_x_31:
[----:B------:R-:W-:-:S07]  /*14f0*/  IMAD R0, R25, 0x800000, R0 ;  /* 0x0080000019007824 */ /* 0x000fce00078e0200 */
.L_x_33:
[----:B------:R-:W-:Y:S05]  /*1500*/  BSYNC.RECONVERGENT B2 ;  /* 0x0000000000027941 */ /* 0x000fea0003800200 */
.L_x_30:
[----:B------:R-:W-:Y:S05]  /*1510*/  BRA `(.L_x_34) ;  /* 0x0000000000207947 */ /* 0x000fea0003800000 */
.L_x_29:
[----:B------:R-:W-:-:S04]  /*1520*/  LOP3.LUT R0, R29, 0x80000000, R24, 0x48, !PT ;  /* 0x800000001d007812 */ /* 0x000fc800078e4818 */
[----:B------:R-:W-:Y:S01]  /*1530*/  LOP3.LUT R0, R0, 0x7f800000, RZ, 0xfc, !PT ;  /* 0x7f80000000007812 */ /* 0x000fe200078efcff */
[----:B------:R-:W-:Y:S06]  /*1540*/  BRA `(.L_x_34) ;  /* 0x0000000000147947 */ /* 0x000fec0003800000 */
.L_x_28:
[----:B------:R-:W-:Y:S01]  /*1550*/  LOP3.LUT R0, R29, 0x80000000, R24, 0x48, !PT ;  /* 0x800000001d007812 */ /* 0x000fe200078e4818 */
[----:B------:R-:W-:Y:S06]  /*1560*/  BRA `(.L_x_34) ;  /* 0x00000000000c7947 */ /* 0x000fec0003800000 */
.L_x_27:
[----:B------:R-:W0:Y:S01]  /*1570*/  MUFU.RSQ R0, -QNAN ;  /* 0xffc0000000007908 */ /* 0x000e220000001400 */
[----:B------:R-:W-:Y:S05]  /*1580*/  BRA `(.L_x_34) ;  /* 0x0000000000047947 */ /* 0x000fea0003800000 */
.L_x_26:
[----:B------:R-:W-:-:S07]  /*1590*/  FADD.FTZ R0, R0, R3 ;  /* 0x0000000300007221 */ /* 0x000fce0000010000 */
.L_x_34:
[----:B------:R-:W-:Y:S05]  /*15a0*/  BSYNC.RECONVERGENT B1 ;  /* 0x0000000000017941 */ /* 0x000fea0003800200 */
.L_x_24:
[----:B------:R-:W-:Y:S02]  /*15b0*/  IMAD.MOV.U32 R24, RZ, RZ, R18 ;  /* 0x000000ffff187224 */ /* 0x000fe400078e0012 */
[----:B------:R-:W-:-:S04]  /*15c0*/  IMAD.MOV.U32 R25, RZ, RZ, 0x0 ;  /* 0x00000000ff197424 */ /* 0x000fc800078e00ff */
[----:B0-----:R-:W-:Y:S05]  /*15d0*/  RET.REL.NODEC R24 `(_Z29betweenness_centrality_kerneliPiS_S_S_PfS0_S_) ;  /* 0xffffffe818887950 */ /* 0x001fea0003c3ffff */
.L_x_35:
[----:B------:R-:W-:-:S00]  /*15e0*/  BRA `(.L_x_35) ;  /* 0xfffffffc00fc7947 */ /* 0x000fc0000383ffff */
[----:B------:R-:W-:-:S00]  /*15f0*/  NOP ;  /* 0x0000000000007918 */ /* 0x000fc00000000000 */
        /* <DEDUP_REMOVED lines=8> */
.L_x_36:


//--------------------- .nv.shared._Z29betweenness_centrality_kerneliPiS_S_S_PfS0_S_ --------------------------
	.section	.nv.shared._Z29betweenness_centrality_kerneliPiS_S_S_PfS0_S_,"aw",@nobits
	.sectionflags	@""
	.align	4
.nv.shared._Z29betweenness_centrality_kerneliPiS_S_S_PfS0_S_:
	.zero		1037


//--------------------- .nv.shared.reserved.0     --------------------------
	.section	.nv.shared.reserved.0,"aw",@nobits
	.weak		__nv_reservedSMEM_offset_0_alias
	.size		__nv_reservedSMEM_offset_0_alias, 0, 64
	.other		__nv_reservedSMEM_offset_0_alias,@"STO_CUDA_RESERVED_SHARED STV_DEFAULT"
__nv_reservedSMEM_offset_0_alias:
	.zero		0
	.zero		64


//--------------------- .nv.constant0._Z29betweenness_centrality_kerneliPiS_S_S_PfS0_S_ --------------------------
	.section	.nv.constant0._Z29betweenness_centrality_kerneliPiS_S_S_PfS0_S_,"a",@progbits
	.sectionflags	@""
	.align	4
.nv.constant0._Z29betweenness_centrality_kerneliPiS_S_S_PfS0_S_:
	.zero		960


//--------------------- SYMBOLS --------------------------

	.type		.nv.reservedSmem.offset0,@object
	.size		.nv.reservedSmem.offset0,0x4
	.type		.nv.reservedSmem.cap,@object
	.size		.nv.reservedSmem.cap,0x4
